//
// Generated by NVIDIA NVVM Compiler
//
// Compiler Build ID: CL-36424714
// Cuda compilation tools, release 13.0, V13.0.88
// Based on NVVM 20.0.0
//

.version 9.0
.target sm_100
.address_size 64

	// .globl	_Z10count_keysPiS_i
.extern .shared .align 16 .b8 temp[];

.visible .entry _Z10count_keysPiS_i(
	.param .u64 .ptr .align 1 _Z10count_keysPiS_i_param_0,
	.param .u64 .ptr .align 1 _Z10count_keysPiS_i_param_1,
	.param .u32 _Z10count_keysPiS_i_param_2
)
{
	.reg .pred 	%p<2>;
	.reg .b32 	%r<8>;
	.reg .b64 	%rd<9>;

	ld.param.u64 	%rd1, [_Z10count_keysPiS_i_param_0];
	ld.param.u64 	%rd2, [_Z10count_keysPiS_i_param_1];
	ld.param.u32 	%r2, [_Z10count_keysPiS_i_param_2];
	mov.u32 	%r3, %tid.x;
	mov.u32 	%r4, %ctaid.x;
	mov.u32 	%r5, %ntid.x;
	mad.lo.s32 	%r1, %r4, %r5, %r3;
	setp.ge.s32 	%p1, %r1, %r2;
	@%p1 bra 	$L__BB0_2;
	cvta.to.global.u64 	%rd3, %rd1;
	cvta.to.global.u64 	%rd4, %rd2;
	mul.wide.s32 	%rd5, %r1, 4;
	add.s64 	%rd6, %rd3, %rd5;
	ld.global.u32 	%r6, [%rd6];
	mul.wide.s32 	%rd7, %r6, 4;
	add.s64 	%rd8, %rd4, %rd7;
	atom.global.add.u32 	%r7, [%rd8], 1;
$L__BB0_2:
	ret;

}
	// .globl	_Z9fill_keysPiS_S_i
.visible .entry _Z9fill_keysPiS_S_i(
	.param .u64 .ptr .align 1 _Z9fill_keysPiS_S_i_param_0,
	.param .u64 .ptr .align 1 _Z9fill_keysPiS_S_i_param_1,
	.param .u64 .ptr .align 1 _Z9fill_keysPiS_S_i_param_2,
	.param .u32 _Z9fill_keysPiS_S_i_param_3
)
{
	.reg .pred 	%p<4>;
	.reg .b32 	%r<14>;
	.reg .b64 	%rd<13>;

	ld.param.u64 	%rd3, [_Z9fill_keysPiS_S_i_param_0];
	ld.param.u64 	%rd4, [_Z9fill_keysPiS_S_i_param_1];
	ld.param.u64 	%rd5, [_Z9fill_keysPiS_S_i_param_2];
	ld.param.u32 	%r5, [_Z9fill_keysPiS_S_i_param_3];
	mov.u32 	%r6, %tid.x;
	mov.u32 	%r7, %ctaid.x;
	mov.u32 	%r8, %ntid.x;
	mad.lo.s32 	%r1, %r7, %r8, %r6;
	setp.ge.s32 	%p1, %r1, %r5;
	@%p1 bra 	$L__BB1_4;
	cvta.to.global.u64 	%rd6, %rd4;
	mul.wide.s32 	%rd7, %r1, 4;
	add.s64 	%rd1, %rd6, %rd7;
	ld.global.u32 	%r9, [%rd1];
	setp.lt.s32 	%p2, %r9, 1;
	@%p2 bra 	$L__BB1_4;
	cvta.to.global.u64 	%rd8, %rd5;
	add.s64 	%rd10, %rd8, %rd7;
	ld.global.u32 	%r2, [%rd10];
	cvta.to.global.u64 	%rd2, %rd3;
	mov.b32 	%r13, 0;
$L__BB1_3:
	add.s32 	%r11, %r13, %r2;
	mul.wide.s32 	%rd11, %r11, 4;
	add.s64 	%rd12, %rd2, %rd11;
	st.global.u32 	[%rd12], %r1;
	add.s32 	%r13, %r13, 1;
	ld.global.u32 	%r12, [%rd1];
	setp.lt.s32 	%p3, %r13, %r12;
	@%p3 bra 	$L__BB1_3;
$L__BB1_4:
	ret;

}
	// .globl	_Z14exclusive_scanPiS_i
.visible .entry _Z14exclusive_scanPiS_i(
	.param .u64 .ptr .align 1 _Z14exclusive_scanPiS_i_param_0,
	.param .u64 .ptr .align 1 _Z14exclusive_scanPiS_i_param_1,
	.param .u32 _Z14exclusive_scanPiS_i_param_2
)
{
	.reg .pred 	%p<5>;
	.reg .b32 	%r<23>;
	.reg .b64 	%rd<9>;

	ld.param.u64 	%rd1, [_Z14exclusive_scanPiS_i_param_0];
	ld.param.u64 	%rd2, [_Z14exclusive_scanPiS_i_param_1];
	ld.param.u32 	%r7, [_Z14exclusive_scanPiS_i_param_2];
	mov.u32 	%r1, %tid.x;
	setp.eq.s32 	%p1, %r1, 0;
	mov.b32 	%r21, 0;
	@%p1 bra 	$L__BB2_2;
	cvta.to.global.u64 	%rd3, %rd1;
	add.s32 	%r9, %r1, -1;
	mul.wide.u32 	%rd4, %r9, 4;
	add.s64 	%rd5, %rd3, %rd4;
	ld.global.u32 	%r21, [%rd5];
$L__BB2_2:
	shl.b32 	%r10, %r1, 2;
	mov.u32 	%r11, temp;
	add.s32 	%r4, %r11, %r10;
	st.shared.u32 	[%r4], %r21;
	bar.sync 	0;
	setp.lt.s32 	%p2, %r7, 2;
	@%p2 bra 	$L__BB2_7;
	mov.b32 	%r22, 1;
$L__BB2_4:
	setp.lt.u32 	%p3, %r1, %r22;
	@%p3 bra 	$L__BB2_6;
	sub.s32 	%r13, %r1, %r22;
	shl.b32 	%r14, %r13, 2;
	add.s32 	%r16, %r11, %r14;
	ld.shared.u32 	%r17, [%r16];
	ld.shared.u32 	%r18, [%r4];
	add.s32 	%r19, %r18, %r17;
	st.shared.u32 	[%r4], %r19;
$L__BB2_6:
	bar.sync 	0;
	shl.b32 	%r22, %r22, 1;
	setp.lt.s32 	%p4, %r22, %r7;
	@%p4 bra 	$L__BB2_4;
$L__BB2_7:
	cvta.to.global.u64 	%rd6, %rd2;
	ld.shared.u32 	%r20, [%r4];
	mul.wide.u32 	%rd7, %r1, 4;
	add.s64 	%rd8, %rd6, %rd7;
	st.global.u32 	[%rd8], %r20;
	ret;

}


// ===== COMPILED SASS (sm_100) =====

	.target	sm_100

	.elftype	@"ET_EXEC"


//--------------------- .note.nv.tkinfo           --------------------------
	.section	.note.nv.tkinfo,"",@"SHT_NOTE"
	.sectionflags	@"SHF_NOTE_NV_TKINFO"
	.tkinfo
        /*0018*/ 	.word	0x00000002
        /*0030*/ 	.string	""
        /*0030*/ 	.string	"ptxas"
        /*0030*/ 	.string	"Cuda compilation tools, release 13.0, V13.0.88"
        /*0030*/ 	.string	"Build cuda_13.0.r13.0/compiler.36424714_0"
        /*0030*/ 	.string	"-arch sm_100 -m 64 "



//--------------------- .note.nv.cuinfo           --------------------------
	.section	.note.nv.cuinfo,"",@"SHT_NOTE"
	.sectionflags	@"SHF_NOTE_NV_CUINFO"
        /*0018*/ 	.short	0x0002
        /*001a*/ 	.short	0x0064
        /*001c*/ 	.short	0x0082
	.zero		2


//--------------------- .nv.info                  --------------------------
	.section	.nv.info,"",@"SHT_CUDA_INFO"
	.align	4


	//----- nvinfo : EIATTR_REGCOUNT
	.align		4
        /*0000*/ 	.byte	0x04, 0x2f
        /*0002*/ 	.short	(.L_1 - .L_0)
	.align		4
.L_0:
        /*0004*/ 	.word	index@(_Z10count_keysPiS_i)
        /*0008*/ 	.word	0x0000000a


	//----- nvinfo : EIATTR_FRAME_SIZE
	.align		4
.L_1:
        /*000c*/ 	.byte	0x04, 0x11
        /*000e*/ 	.short	(.L_3 - .L_2)
	.align		4
.L_2:
        /*0010*/ 	.word	index@(_Z10count_keysPiS_i)
        /*0014*/ 	.word	0x00000000


	//----- nvinfo : EIATTR_REGCOUNT
	.align		4
.L_3:
        /*0018*/ 	.byte	0x04, 0x2f
        /*001a*/ 	.short	(.L_5 - .L_4)
	.align		4
.L_4:
        /*001c*/ 	.word	index@(_Z9fill_keysPiS_S_i)
        /*0020*/ 	.word	0x0000000e


	//----- nvinfo : EIATTR_FRAME_SIZE
	.align		4
.L_5:
        /*0024*/ 	.byte	0x04, 0x11
        /*0026*/ 	.short	(.L_7 - .L_6)
	.align		4
.L_6:
        /*0028*/ 	.word	index@(_Z9fill_keysPiS_S_i)
        /*002c*/ 	.word	0x00000000


	//----- nvinfo : EIATTR_REGCOUNT
	.align		4
.L_7:
        /*0030*/ 	.byte	0x04, 0x2f
        /*0032*/ 	.short	(.L_9 - .L_8)
	.align		4
.L_8:
        /*0034*/ 	.word	index@(_Z14exclusive_scanPiS_i)
        /*0038*/ 	.word	0x0000000a


	//----- nvinfo : EIATTR_FRAME_SIZE
	.align		4
.L_9:
        /*003c*/ 	.byte	0x04, 0x11
        /*003e*/ 	.short	(.L_11 - .L_10)
	.align		4
.L_10:
        /*0040*/ 	.word	index@(_Z14exclusive_scanPiS_i)
        /*0044*/ 	.word	0x00000000


	//----- nvinfo : EIATTR_MIN_STACK_SIZE
	.align		4
.L_11:
        /*0048*/ 	.byte	0x04, 0x12
        /*004a*/ 	.short	(.L_13 - .L_12)
	.align		4
.L_12:
        /*004c*/ 	.word	index@(_Z14exclusive_scanPiS_i)
        /*0050*/ 	.word	0x00000000


	//----- nvinfo : EIATTR_MIN_STACK_SIZE
	.align		4
.L_13:
        /*0054*/ 	.byte	0x04, 0x12
        /*0056*/ 	.short	(.L_15 - .L_14)
	.align		4
.L_14:
        /*0058*/ 	.word	index@(_Z9fill_keysPiS_S_i)
        /*005c*/ 	.word	0x00000000


	//----- nvinfo : EIATTR_MIN_STACK_SIZE
	.align		4
.L_15:
        /*0060*/ 	.byte	0x04, 0x12
        /*0062*/ 	.short	(.L_17 - .L_16)
	.align		4
.L_16:
        /*0064*/ 	.word	index@(_Z10count_keysPiS_i)
        /*0068*/ 	.word	0x00000000
.L_17:


//--------------------- .nv.compat                --------------------------
	.section	.nv.compat,"",@"SHT_CUDA_COMPAT_INFO"
	.align	4
        /*0000*/ 	.byte	0x02, 0x09, 0x00, 0x00, 0x02, 0x02, 0x01, 0x00, 0x02, 0x05, 0x05, 0x00, 0x03, 0x07, 0x01, 0x01
        /*0010*/ 	.byte	0x02, 0x03, 0x00, 0x00, 0x02, 0x06, 0x01, 0x00, 0x04, 0x0b, 0x08, 0x00, 0x09, 0x00, 0x00, 0x00
        /*0020*/ 	.byte	0x00, 0x00, 0x00, 0x00


//--------------------- .nv.info._Z14exclusive_scanPiS_i --------------------------
	.section	.nv.info._Z14exclusive_scanPiS_i,"",@"SHT_CUDA_INFO"
	.sectionflags	@""
	.align	4


	//----- nvinfo : EIATTR_CUDA_API_VERSION
	.align		4
        /*0000*/ 	.byte	0x04, 0x37
        /*0002*/ 	.short	(.L_19 - .L_18)
.L_18:
        /*0004*/ 	.word	0x00000082


	//----- nvinfo : EIATTR_KPARAM_INFO
	.align		4
.L_19:
        /*0008*/ 	.byte	0x04, 0x17
        /*000a*/ 	.short	(.L_21 - .L_20)
.L_20:
        /*000c*/ 	.word	0x00000000
        /*0010*/ 	.short	0x0002
        /*0012*/ 	.short	0x0010
        /*0014*/ 	.byte	0x00, 0xf0, 0x11, 0x00


	//----- nvinfo : EIATTR_KPARAM_INFO
	.align		4
.L_21:
        /*0018*/ 	.byte	0x04, 0x17
        /*001a*/ 	.short	(.L_23 - .L_22)
.L_22:
        /*001c*/ 	.word	0x00000000
        /*0020*/ 	.short	0x0001
        /*0022*/ 	.short	0x0008
        /*0024*/ 	.byte	0x00, 0xf5, 0x21, 0x00


	//----- nvinfo : EIATTR_KPARAM_INFO
	.align		4
.L_23:
        /*0028*/ 	.byte	0x04, 0x17
        /*002a*/ 	.short	(.L_25 - .L_24)
.L_24:
        /*002c*/ 	.word	0x00000000
        /*0030*/ 	.short	0x0000
        /*0032*/ 	.short	0x0000
        /*0034*/ 	.byte	0x00, 0xf5, 0x21, 0x00


	//----- nvinfo : EIATTR_SPARSE_MMA_MASK
	.align		4
.L_25:
        /*0038*/ 	.byte	0x03, 0x50
        /*003a*/ 	.short	0x0000


	//----- nvinfo : EIATTR_MAXREG_COUNT
	.align		4
        /*003c*/ 	.byte	0x03, 0x1b
        /*003e*/ 	.short	0x00ff


	//----- nvinfo : EIATTR_NUM_BARRIERS
	.align		4
        /*0040*/ 	.byte	0x02, 0x4c
        /*0042*/ 	.byte	0x01
	.zero		1


	//----- nvinfo : EIATTR_MERCURY_ISA_VERSION
	.align		4
        /*0044*/ 	.byte	0x03, 0x5f
        /*0046*/ 	.short	0x0101


	//----- nvinfo : EIATTR_VRC_CTA_INIT_COUNT
	.align		4
        /*0048*/ 	.byte	0x02, 0x4a
	.zero		1
	.zero		1


	//----- nvinfo : EIATTR_EXIT_INSTR_OFFSETS
	.align		4
        /*004c*/ 	.byte	0x04, 0x1c
        /*004e*/ 	.short	(.L_27 - .L_26)


	//   ....[0]....
.L_26:
        /*0050*/ 	.word	0x00000230


	//----- nvinfo : EIATTR_CBANK_PARAM_SIZE
	.align		4
.L_27:
        /*0054*/ 	.byte	0x03, 0x19
        /*0056*/ 	.short	0x0014


	//----- nvinfo : EIATTR_PARAM_CBANK
	.align		4
        /*0058*/ 	.byte	0x04, 0x0a
        /*005a*/ 	.short	(.L_29 - .L_28)
	.align		4
.L_28:
        /*005c*/ 	.word	index@(.nv.constant0._Z14exclusive_scanPiS_i)
        /*0060*/ 	.short	0x0380
        /*0062*/ 	.short	0x0014


	//----- nvinfo : EIATTR_SW_WAR
	.align		4
.L_29:
        /*0064*/ 	.byte	0x04, 0x36
        /*0066*/ 	.short	(.L_31 - .L_30)
.L_30:
        /*0068*/ 	.word	0x00000008
.L_31:


//--------------------- .nv.info._Z9fill_keysPiS_S_i --------------------------
	.section	.nv.info._Z9fill_keysPiS_S_i,"",@"SHT_CUDA_INFO"
	.sectionflags	@""
	.align	4


	//----- nvinfo : EIATTR_CUDA_API_VERSION
	.align		4
        /*0000*/ 	.byte	0x04, 0x37
        /*0002*/ 	.short	(.L_33 - .L_32)
.L_32:
        /*0004*/ 	.word	0x00000082


	//----- nvinfo : EIATTR_KPARAM_INFO
	.align		4
.L_33:
        /*0008*/ 	.byte	0x04, 0x17
        /*000a*/ 	.short	(.L_35 - .L_34)
.L_34:
        /*000c*/ 	.word	0x00000000
        /*0010*/ 	.short	0x0003
        /*0012*/ 	.short	0x0018
        /*0014*/ 	.byte	0x00, 0xf0, 0x11, 0x00


	//----- nvinfo : EIATTR_KPARAM_INFO
	.align		4
.L_35:
        /*0018*/ 	.byte	0x04, 0x17
        /*001a*/ 	.short	(.L_37 - .L_36)
.L_36:
        /*001c*/ 	.word	0x00000000
        /*0020*/ 	.short	0x0002
        /*0022*/ 	.short	0x0010
        /*0024*/ 	.byte	0x00, 0xf5, 0x21, 0x00


	//----- nvinfo : EIATTR_KPARAM_INFO
	.align		4
.L_37:
        /*0028*/ 	.byte	0x04, 0x17
        /*002a*/ 	.short	(.L_39 - .L_38)
.L_38:
        /*002c*/ 	.word	0x00000000
        /*0030*/ 	.short	0x0001
        /*0032*/ 	.short	0x0008
        /*0034*/ 	.byte	0x00, 0xf5, 0x21, 0x00


	//----- nvinfo : EIATTR_KPARAM_INFO
	.align		4
.L_39:
        /*0038*/ 	.byte	0x04, 0x17
        /*003a*/ 	.short	(.L_41 - .L_40)
.L_40:
        /*003c*/ 	.word	0x00000000
        /*0040*/ 	.short	0x0000
        /*0042*/ 	.short	0x0000
        /*0044*/ 	.byte	0x00, 0xf5, 0x21, 0x00


	//----- nvinfo : EIATTR_SPARSE_MMA_MASK
	.align		4
.L_41:
        /*0048*/ 	.byte	0x03, 0x50
        /*004a*/ 	.short	0x0000


	//----- nvinfo : EIATTR_MAXREG_COUNT
	.align		4
        /*004c*/ 	.byte	0x03, 0x1b
        /*004e*/ 	.short	0x00ff


	//----- nvinfo : EIATTR_MERCURY_ISA_VERSION
	.align		4
        /*0050*/ 	.byte	0x03, 0x5f
        /*0052*/ 	.short	0x0101


	//----- nvinfo : EIATTR_VRC_CTA_INIT_COUNT
	.align		4
        /*0054*/ 	.byte	0x02, 0x4a
	.zero		1
	.zero		1


	//----- nvinfo : EIATTR_EXIT_INSTR_OFFSETS
	.align		4
        /*0058*/ 	.byte	0x04, 0x1c
        /*005a*/ 	.short	(.L_43 - .L_42)


	//   ....[0]....
.L_42:
        /*005c*/ 	.word	0x00000070


	//   ....[1]....
        /*0060*/ 	.word	0x000000d0


	//   ....[2]....
        /*0064*/ 	.word	0x000001a0


	//----- nvinfo : EIATTR_CRS_STACK_SIZE
	.align		4
.L_43:
        /*0068*/ 	.byte	0x04, 0x1e
        /*006a*/ 	.short	(.L_45 - .L_44)
.L_44:
        /*006c*/ 	.word	0x00000000


	//----- nvinfo : EIATTR_CBANK_PARAM_SIZE
	.align		4
.L_45:
        /*0070*/ 	.byte	0x03, 0x19
        /*0072*/ 	.short	0x001c


	//----- nvinfo : EIATTR_PARAM_CBANK
	.align		4
        /*0074*/ 	.byte	0x04, 0x0a
        /*0076*/ 	.short	(.L_47 - .L_46)
	.align		4
.L_46:
        /*0078*/ 	.word	index@(.nv.constant0._Z9fill_keysPiS_S_i)
        /*007c*/ 	.short	0x0380
        /*007e*/ 	.short	0x001c


	//----- nvinfo : EIATTR_SW_WAR
	.align		4
.L_47:
        /*0080*/ 	.byte	0x04, 0x36
        /*0082*/ 	.short	(.L_49 - .L_48)
.L_48:
        /*0084*/ 	.word	0x00000008
.L_49:


//--------------------- .nv.info._Z10count_keysPiS_i --------------------------
	.section	.nv.info._Z10count_keysPiS_i,"",@"SHT_CUDA_INFO"
	.sectionflags	@""
	.align	4


	//----- nvinfo : EIATTR_CUDA_API_VERSION
	.align		4
        /*0000*/ 	.byte	0x04, 0x37
        /*0002*/ 	.short	(.L_51 - .L_50)
.L_50:
        /*0004*/ 	.word	0x00000082


	//----- nvinfo : EIATTR_KPARAM_INFO
	.align		4
.L_51:
        /*0008*/ 	.byte	0x04, 0x17
        /*000a*/ 	.short	(.L_53 - .L_52)
.L_52:
        /*000c*/ 	.word	0x00000000
        /*0010*/ 	.short	0x0002
        /*0012*/ 	.short	0x0010
        /*0014*/ 	.byte	0x00, 0xf0, 0x11, 0x00


	//----- nvinfo : EIATTR_KPARAM_INFO
	.align		4
.L_53:
        /*0018*/ 	.byte	0x04, 0x17
        /*001a*/ 	.short	(.L_55 - .L_54)
.L_54:
        /*001c*/ 	.word	0x00000000
        /*0020*/ 	.short	0x0001
        /*0022*/ 	.short	0x0008
        /*0024*/ 	.byte	0x00, 0xf5, 0x21, 0x00


	//----- nvinfo : EIATTR_KPARAM_INFO
	.align		4
.L_55:
        /*0028*/ 	.byte	0x04, 0x17
        /*002a*/ 	.short	(.L_57 - .L_56)
.L_56:
        /*002c*/ 	.word	0x00000000
        /*0030*/ 	.short	0x0000
        /*0032*/ 	.short	0x0000
        /*0034*/ 	.byte	0x00, 0xf5, 0x21, 0x00


	//----- nvinfo : EIATTR_SPARSE_MMA_MASK
	.align		4
.L_57:
        /*0038*/ 	.byte	0x03, 0x50
        /*003a*/ 	.short	0x0000


	//----- nvinfo : EIATTR_MAXREG_COUNT
	.align		4
        /*003c*/ 	.byte	0x03, 0x1b
        /*003e*/ 	.short	0x00ff


	//----- nvinfo : EIATTR_MERCURY_ISA_VERSION
	.align		4
        /*0040*/ 	.byte	0x03, 0x5f
        /*0042*/ 	.short	0x0101


	//----- nvinfo : EIATTR_VRC_CTA_INIT_COUNT
	.align		4
        /*0044*/ 	.byte	0x02, 0x4a
	.zero		1
	.zero		1


	//----- nvinfo : EIATTR_EXIT_INSTR_OFFSETS
	.align		4
        /*0048*/ 	.byte	0x04, 0x1c
        /*004a*/ 	.short	(.L_59 - .L_58)


	//   ....[0]....
.L_58:
        /*004c*/ 	.word	0x00000070


	//   ....[1]....
        /*0050*/ 	.word	0x00000100


	//----- nvinfo : EIATTR_CBANK_PARAM_SIZE
	.align		4
.L_59:
        /*0054*/ 	.byte	0x03, 0x19
        /*0056*/ 	.short	0x0014


	//----- nvinfo : EIATTR_PARAM_CBANK
	.align		4
        /*0058*/ 	.byte	0x04, 0x0a
        /*005a*/ 	.short	(.L_61 - .L_60)
	.align		4
.L_60:
        /*005c*/ 	.word	index@(.nv.constant0._Z10count_keysPiS_i)
        /*0060*/ 	.short	0x0380
        /*0062*/ 	.short	0x0014


	//----- nvinfo : EIATTR_SW_WAR
	.align		4
.L_61:
        /*0064*/ 	.byte	0x04, 0x36
        /*0066*/ 	.short	(.L_63 - .L_62)
.L_62:
        /*0068*/ 	.word	0x00000008
.L_63:


//--------------------- .nv.callgraph             --------------------------
	.section	.nv.callgraph,"",@"SHT_CUDA_CALLGRAPH"
	.align	4
	.sectionentsize	8
	.align		4
        /*0000*/ 	.word	0x00000000
	.align		4
        /*0004*/ 	.word	0xffffffff
	.align		4
        /*0008*/ 	.word	0x00000000
	.align		4
        /*000c*/ 	.word	0xfffffffe
	.align		4
        /*0010*/ 	.word	0x00000000
	.align		4
        /*0014*/ 	.word	0xfffffffd
	.align		4
        /*0018*/ 	.word	0x00000000
	.align		4
        /*001c*/ 	.word	0xfffffffc


//--------------------- .text._Z14exclusive_scanPiS_i --------------------------
	.section	.text._Z14exclusive_scanPiS_i,"ax",@progbits
	.align	128
        .global         _Z14exclusive_scanPiS_i
        .type           _Z14exclusive_scanPiS_i,@function
        .size           _Z14exclusive_scanPiS_i,(.L_x_6 - _Z14exclusive_scanPiS_i)
        .other          _Z14exclusive_scanPiS_i,@"STO_CUDA_ENTRY STV_DEFAULT"
_Z14exclusive_scanPiS_i:
.text._Z14exclusive_scanPiS_i:
[----:B------:R-:W-:Y:S01]  /*0000*/  LDC R1, c[0x0][0x37c] ;  /* 0x0000df00ff017b82 */ /* 0x000fe20000000800 */
[----:B------:R-:W0:Y:S01]  /*0010*/  S2R R7, SR_TID.X ;  /* 0x0000000000077919 */ /* 0x000e220000002100 */
[----:B------:R-:W1:Y:S01]  /*0020*/  LDCU.64 UR6, c[0x0][0x358] ;  /* 0x00006b00ff0677ac */ /* 0x000e620008000a00 */
[----:B------:R-:W-:-:S05]  /*0030*/  IMAD.MOV.U32 R0, RZ, RZ, RZ ;  /* 0x000000ffff007224 */ /* 0x000fca00078e00ff */
[----:B------:R-:W2:Y:S01]  /*0040*/  S2UR UR5, SR_CgaCtaId ;  /* 0x00000000000579c3 */ /* 0x000ea20000008800 */
[----:B------:R-:W3:Y:S01]  /*0050*/  LDCU UR8, c[0x0][0x390] ;  /* 0x00007200ff0877ac */ /* 0x000ee20008000800 */
[----:B0-----:R-:W-:-:S13]  /*0060*/  ISETP.NE.AND P0, PT, R7, RZ, PT ;  /* 0x000000ff0700720c */ /* 0x001fda0003f05270 */
[----:B------:R-:W0:Y:S01]  /*0070*/  @P0 LDC.64 R2, c[0x0][0x380] ;  /* 0x0000e000ff020b82 */ /* 0x000e220000000a00 */
[----:B------:R-:W-:-:S04]  /*0080*/  @P0 VIADD R5, R7, 0xffffffff ;  /* 0xffffffff07050836 */ /* 0x000fc80000000000 */
[----:B0-----:R-:W-:-:S05]  /*0090*/  @P0 IMAD.WIDE.U32 R2, R5, 0x4, R2 ;  /* 0x0000000405020825 */ /* 0x001fca00078e0002 */
[----:B-1----:R-:W4:Y:S01]  /*00a0*/  @P0 LDG.E R0, desc[UR6][R2.64] ;  /* 0x0000000602000981 */ /* 0x002f22000c1e1900 */
[----:B------:R-:W-:Y:S01]  /*00b0*/  UMOV UR4, 0x400 ;  /* 0x0000040000047882 */ /* 0x000fe20000000000 */
[----:B---3--:R-:W-:Y:S02]  /*00c0*/  UISETP.GE.AND UP0, UPT, UR8, 0x2, UPT ;  /* 0x000000020800788c */ /* 0x008fe4000bf06270 */
[----:B--2---:R-:W-:-:S06]  /*00d0*/  ULEA UR4, UR5, UR4, 0x18 ;  /* 0x0000000405047291 */ /* 0x004fcc000f8ec0ff */
[----:B------:R-:W-:-:S05]  /*00e0*/  LEA R5, R7, UR4, 0x2 ;  /* 0x0000000407057c11 */ /* 0x000fca000f8e10ff */
[----:B----4-:R0:W-:Y:S01]  /*00f0*/  STS [R5], R0 ;  /* 0x0000000005007388 */ /* 0x0101e20000000800 */
[----:B------:R-:W-:Y:S06]  /*0100*/  BAR.SYNC.DEFER_BLOCKING 0x0 ;  /* 0x0000000000007b1d */ /* 0x000fec0000010000 */
[----:B------:R-:W-:Y:S05]  /*0110*/  BRA.U !UP0, `(.L_x_0) ;  /* 0x0000000108347547 */ /* 0x000fea000b800000 */
[----:B------:R-:W1:Y:S01]  /*0120*/  LDCU UR8, c[0x0][0x390] ;  /* 0x00007200ff0877ac */ /* 0x000e620008000800 */
[----:B------:R-:W-:-:S05]  /*0130*/  UMOV UR5, 0x1 ;  /* 0x0000000100057882 */ /* 0x000fca0000000000 */
.L_x_1:
[----:B------:R-:W-:-:S13]  /*0140*/  ISETP.GE.U32.AND P0, PT, R7, UR5, PT ;  /* 0x0000000507007c0c */ /* 0x000fda000bf06070 */
[----:B0-----:R-:W-:Y:S01]  /*0150*/  @P0 IADD3 R0, PT, PT, R7, -UR5, RZ ;  /* 0x8000000507000c10 */ /* 0x001fe2000fffe0ff */
[----:B------:R-:W-:Y:S01]  /*0160*/  @P0 LDS R3, [R5] ;  /* 0x0000000005030984 */ /* 0x000fe20000000800 */
[----:B------:R-:W-:Y:S02]  /*0170*/  USHF.L.U32 UR5, UR5, 0x1, URZ ;  /* 0x0000000105057899 */ /* 0x000fe400080006ff */
[----:B------:R-:W-:Y:S02]  /*0180*/  @P0 LEA R0, R0, UR4, 0x2 ;  /* 0x0000000400000c11 */ /* 0x000fe4000f8e10ff */
[----:B-1----:R-:W-:-:S04]  /*0190*/  UISETP.GE.AND UP0, UPT, UR5, UR8, UPT ;  /* 0x000000080500728c */ /* 0x002fc8000bf06270 */
[----:B------:R-:W0:Y:S02]  /*01a0*/  @P0 LDS R0, [R0] ;  /* 0x0000000000000984 */ /* 0x000e240000000800 */
[----:B0-2---:R-:W-:-:S05]  /*01b0*/  @P0 IMAD.IADD R2, R0, 0x1, R3 ;  /* 0x0000000100020824 */ /* 0x005fca00078e0203 */
[----:B------:R2:W-:Y:S01]  /*01c0*/  @P0 STS [R5], R2 ;  /* 0x0000000205000388 */ /* 0x0005e20000000800 */
[----:B------:R-:W-:Y:S06]  /*01d0*/  BAR.SYNC.DEFER_BLOCKING 0x0 ;  /* 0x0000000000007b1d */ /* 0x000fec0000010000 */
[----:B------:R-:W-:Y:S05]  /*01e0*/  BRA.U !UP0, `(.L_x_1) ;  /* 0xfffffffd08d47547 */ /* 0x000fea000b83ffff */
.L_x_0:
[----:B0-2---:R-:W0:Y:S01]  /*01f0*/  LDS R5, [R5] ;  /* 0x0000000005057984 */ /* 0x005e220000000800 */
[----:B------:R-:W1:Y:S02]  /*0200*/  LDC.64 R2, c[0x0][0x388] ;  /* 0x0000e200ff027b82 */ /* 0x000e640000000a00 */
[----:B-1----:R-:W-:-:S05]  /*0210*/  IMAD.WIDE.U32 R2, R7, 0x4, R2 ;  /* 0x0000000407027825 */ /* 0x002fca00078e0002 */
[----:B0-----:R-:W-:Y:S01]  /*0220*/  STG.E desc[UR6][R2.64], R5 ;  /* 0x0000000502007986 */ /* 0x001fe2000c101906 */
[----:B------:R-:W-:Y:S05]  /*0230*/  EXIT ;  /* 0x000000000000794d */ /* 0x000fea0003800000 */
.L_x_2:
[----:B------:R-:W-:-:S00]  /*0240*/  BRA `(.L_x_2) ;  /* 0xfffffffc00fc7947 */ /* 0x000fc0000383ffff */
[----:B------:R-:W-:-:S00]  /*0250*/  NOP ;  /* 0x0000000000007918 */ /* 0x000fc00000000000 */
        /* <DEDUP_REMOVED lines=10> */
.L_x_6:


//--------------------- .text._Z9fill_keysPiS_S_i --------------------------
	.section	.text._Z9fill_keysPiS_S_i,"ax",@progbits
	.align	128
        .global         _Z9fill_keysPiS_S_i
        .type           _Z9fill_keysPiS_S_i,@function
        .size           _Z9fill_keysPiS_S_i,(.L_x_7 - _Z9fill_keysPiS_S_i)
        .other          _Z9fill_keysPiS_S_i,@"STO_CUDA_ENTRY STV_DEFAULT"
_Z9fill_keysPiS_S_i:
.text._Z9fill_keysPiS_S_i:
[----:B------:R-:W-:Y:S01]  /*0000*/  LDC R1, c[0x0][0x37c] ;  /* 0x0000df00ff017b82 */ /* 0x000fe20000000800 */
[----:B------:R-:W0:Y:S07]  /*0010*/  S2R R9, SR_TID.X ;  /* 0x0000000000097919 */ /* 0x000e2e0000002100 */
[----:B------:R-:W0:Y:S01]  /*0020*/  S2UR UR4, SR_CTAID.X ;  /* 0x00000000000479c3 */ /* 0x000e220000002500 */
[----:B------:R-:W1:Y:S07]  /*0030*/  LDCU UR5, c[0x0][0x398] ;  /* 0x00007300ff0577ac */ /* 0x000e6e0008000800 */
[----:B------:R-:W0:Y:S02]  /*0040*/  LDC R0, c[0x0][0x360] ;  /* 0x0000d800ff007b82 */ /* 0x000e240000000800 */
[----:B0-----:R-:W-:-:S05]  /*0050*/  IMAD R9, R0, UR4, R9 ;  /* 0x0000000400097c24 */ /* 0x001fca000f8e0209 */
[----:B-1----:R-:W-:-:S13]  /*0060*/  ISETP.GE.AND P0, PT, R9, UR5, PT ;  /* 0x0000000509007c0c */ /* 0x002fda000bf06270 */
[----:B------:R-:W-:Y:S05]  /*0070*/  @P0 EXIT ;  /* 0x000000000000094d */ /* 0x000fea0003800000 */
[----:B------:R-:W0:Y:S01]  /*0080*/  LDC.64 R2, c[0x0][0x388] ;  /* 0x0000e200ff027b82 */ /* 0x000e220000000a00 */
[----:B------:R-:W1:Y:S01]  /*0090*/  LDCU.64 UR4, c[0x0][0x358] ;  /* 0x00006b00ff0477ac */ /* 0x000e620008000a00 */
[----:B0-----:R-:W-:-:S05]  /*00a0*/  IMAD.WIDE R2, R9, 0x4, R2 ;  /* 0x0000000409027825 */ /* 0x001fca00078e0202 */
[----:B-1----:R-:W2:Y:S02]  /*00b0*/  LDG.E R0, desc[UR4][R2.64] ;  /* 0x0000000402007981 */ /* 0x002ea4000c1e1900 */
[----:B--2---:R-:W-:-:S13]  /*00c0*/  ISETP.GE.AND P0, PT, R0, 0x1, PT ;  /* 0x000000010000780c */ /* 0x004fda0003f06270 */
[----:B------:R-:W-:Y:S05]  /*00d0*/  @!P0 EXIT ;  /* 0x000000000000894d */ /* 0x000fea0003800000 */
[----:B------:R-:W0:Y:S08]  /*00e0*/  LDC.64 R4, c[0x0][0x390] ;  /* 0x0000e400ff047b82 */ /* 0x000e300000000a00 */
[----:B------:R-:W1:Y:S01]  /*00f0*/  LDC.64 R6, c[0x0][0x380] ;  /* 0x0000e000ff067b82 */ /* 0x000e620000000a00 */
[----:B0-----:R-:W-:-:S05]  /*0100*/  IMAD.WIDE R4, R9, 0x4, R4 ;  /* 0x0000000409047825 */ /* 0x001fca00078e0204 */
[----:B------:R0:W5:Y:S01]  /*0110*/  LDG.E R0, desc[UR4][R4.64] ;  /* 0x0000000404007981 */ /* 0x000162000c1e1900 */
[----:B------:R-:W-:-:S07]  /*0120*/  HFMA2 R11, -RZ, RZ, 0, 0 ;  /* 0x00000000ff0b7431 */ /* 0x000fce00000001ff */
.L_x_3:
[----:B0----5:R-:W-:-:S05]  /*0130*/  IADD3 R5, PT, PT, R0, R11, RZ ;  /* 0x0000000b00057210 */ /* 0x021fca0007ffe0ff */
[----:B-1----:R-:W-:-:S05]  /*0140*/  IMAD.WIDE R4, R5, 0x4, R6 ;  /* 0x0000000405047825 */ /* 0x002fca00078e0206 */
[----:B------:R2:W-:Y:S04]  /*0150*/  STG.E desc[UR4][R4.64], R9 ;  /* 0x0000000904007986 */ /* 0x0005e8000c101904 */
[----:B------:R-:W3:Y:S01]  /*0160*/  LDG.E R8, desc[UR4][R2.64] ;  /* 0x0000000402087981 */ /* 0x000ee2000c1e1900 */
[----:B------:R-:W-:-:S04]  /*0170*/  IADD3 R11, PT, PT, R11, 0x1, RZ ;  /* 0x000000010b0b7810 */ /* 0x000fc80007ffe0ff */
[----:B---3--:R-:W-:-:S13]  /*0180*/  ISETP.GE.AND P0, PT, R11, R8, PT ;  /* 0x000000080b00720c */ /* 0x008fda0003f06270 */
[----:B--2---:R-:W-:Y:S05]  /*0190*/  @!P0 BRA `(.L_x_3) ;  /* 0xfffffffc00e48947 */ /* 0x004fea000383ffff */
[----:B------:R-:W-:Y:S05]  /*01a0*/  EXIT ;  /* 0x000000000000794d */ /* 0x000fea0003800000 */
.L_x_4:
        /* <DEDUP_REMOVED lines=13> */
.L_x_7:


//--------------------- .text._Z10count_keysPiS_i --------------------------
	.section	.text._Z10count_keysPiS_i,"ax",@progbits
	.align	128
        .global         _Z10count_keysPiS_i
        .type           _Z10count_keysPiS_i,@function
        .size           _Z10count_keysPiS_i,(.L_x_8 - _Z10count_keysPiS_i)
        .other          _Z10count_keysPiS_i,@"STO_CUDA_ENTRY STV_DEFAULT"
_Z10count_keysPiS_i:
.text._Z10count_keysPiS_i:
        /* <DEDUP_REMOVED lines=10> */
[----:B0-----:R-:W-:-:S06]  /*00a0*/  IMAD.WIDE R2, R5, 0x4, R2 ;  /* 0x0000000405027825 */ /* 0x001fcc00078e0202 */
[----:B------:R-:W0:Y:S01]  /*00b0*/  LDC.64 R4, c[0x0][0x388] ;  /* 0x0000e200ff047b82 */ /* 0x000e220000000a00 */
[----:B-1----:R-:W0:Y:S01]  /*00c0*/  LDG.E R3, desc[UR4][R2.64] ;  /* 0x0000000402037981 */ /* 0x002e22000c1e1900 */
[----:B------:R-:W-:Y:S02]  /*00d0*/  HFMA2 R7, -RZ, RZ, 0, 5.9604644775390625e-08 ;  /* 0x00000001ff077431 */ /* 0x000fe400000001ff */
[----:B0-----:R-:W-:-:S05]  /*00e0*/  IMAD.WIDE R4, R3, 0x4, R4 ;  /* 0x0000000403047825 */ /* 0x001fca00078e0204 */
[----:B------:R-:W-:Y:S01]  /*00f0*/  REDG.E.ADD.STRONG.GPU desc[UR4][R4.64], R7 ;  /* 0x000000070400798e */ /* 0x000fe2000c12e104 */
[----:B------:R-:W-:Y:S05]  /*0100*/  EXIT ;  /* 0x000000000000794d */ /* 0x000fea0003800000 */
.L_x_5:
        /* <DEDUP_REMOVED lines=15> */
.L_x_8:


//--------------------- .nv.shared._Z14exclusive_scanPiS_i --------------------------
	.section	.nv.shared._Z14exclusive_scanPiS_i,"aw",@nobits
	.sectionflags	@""
	.align	16
	.zero		1024


//--------------------- .nv.shared.reserved.0     --------------------------
	.section	.nv.shared.reserved.0,"aw",@nobits
	.weak		__nv_reservedSMEM_offset_0_alias
	.size		__nv_reservedSMEM_offset_0_alias, 0, 64
	.other		__nv_reservedSMEM_offset_0_alias,@"STO_CUDA_RESERVED_SHARED STV_DEFAULT"
__nv_reservedSMEM_offset_0_alias:
	.zero		0
	.zero		64


//--------------------- .nv.shared._Z9fill_keysPiS_S_i --------------------------
	.section	.nv.shared._Z9fill_keysPiS_S_i,"aw",@nobits
	.sectionflags	@""
	.align	16
	.zero		1024


//--------------------- .nv.shared._Z10count_keysPiS_i --------------------------
	.section	.nv.shared._Z10count_keysPiS_i,"aw",@nobits
	.sectionflags	@""
	.align	16
	.zero		1024


//--------------------- .nv.constant0._Z14exclusive_scanPiS_i --------------------------
	.section	.nv.constant0._Z14exclusive_scanPiS_i,"a",@progbits
	.sectionflags	@""
	.align	4
.nv.constant0._Z14exclusive_scanPiS_i:
	.zero		916


//--------------------- .nv.constant0._Z9fill_keysPiS_S_i --------------------------
	.section	.nv.constant0._Z9fill_keysPiS_S_i,"a",@progbits
	.sectionflags	@""
	.align	4
.nv.constant0._Z9fill_keysPiS_S_i:
	.zero		924


//--------------------- .nv.constant0._Z10count_keysPiS_i --------------------------
	.section	.nv.constant0._Z10count_keysPiS_i,"a",@progbits
	.sectionflags	@""
	.align	4
.nv.constant0._Z10count_keysPiS_i:
	.zero		916


//--------------------- SYMBOLS --------------------------

	.type		.nv.reservedSmem.offset0,@object
	.size		.nv.reservedSmem.offset0,0x4
	.type		.nv.reservedSmem.cap,@object
	.size		.nv.reservedSmem.cap,0x4
